//
// Generated by NVIDIA NVVM Compiler
//
// Compiler Build ID: CL-36424714
// Cuda compilation tools, release 13.0, V13.0.88
// Based on NVVM 20.0.0
//

.version 9.0
.target sm_100
.address_size 64

	// .globl	_Z15print_threadIdsv
.extern .func  (.param .b32 func_retval0) vprintf
(
	.param .b64 vprintf_param_0,
	.param .b64 vprintf_param_1
)
;
.global .align 1 .b8 $str[150] = {98, 108, 111, 99, 107, 73, 100, 120, 44, 120, 32, 58, 32, 37, 100, 44, 32, 98, 108, 111, 99, 107, 73, 100, 120, 46, 121, 32, 58, 32, 37, 100, 44, 32, 98, 108, 111, 99, 107, 73, 100, 120, 46, 122, 32, 58, 32, 37, 100, 44, 32, 98, 108, 111, 99, 107, 68, 105, 109, 46, 120, 32, 58, 32, 37, 100, 44, 32, 98, 108, 111, 99, 107, 68, 105, 109, 46, 121, 32, 58, 32, 37, 100, 44, 32, 98, 108, 111, 99, 107, 68, 105, 109, 46, 122, 32, 58, 32, 37, 100, 32, 103, 114, 105, 100, 68, 105, 109, 46, 120, 32, 58, 32, 37, 100, 44, 32, 103, 114, 105, 100, 68, 105, 109, 46, 121, 32, 58, 32, 37, 100, 44, 32, 103, 114, 105, 100, 68, 105, 109, 46, 122, 32, 58, 32, 37, 100, 32, 10};
.global .align 1 .b8 $str$1[43] = {98, 108, 111, 99, 107, 73, 100, 120, 32, 58, 32, 37, 100, 44, 32, 116, 104, 114, 101, 97, 100, 73, 100, 120, 32, 58, 32, 37, 100, 44, 32, 118, 97, 108, 117, 101, 32, 58, 32, 37, 100, 10};
.global .align 1 .b8 $str$2[26] = {103, 105, 100, 58, 32, 37, 100, 44, 32, 105, 110, 112, 117, 116, 91, 103, 105, 100, 93, 58, 32, 37, 100, 32, 10};
.global .align 1 .b8 $str$3[122] = {116, 104, 114, 101, 97, 100, 73, 100, 120, 46, 120, 32, 58, 32, 37, 100, 44, 32, 98, 108, 111, 99, 107, 73, 100, 120, 46, 120, 32, 58, 32, 37, 100, 44, 32, 98, 108, 111, 99, 107, 73, 100, 120, 46, 121, 32, 58, 32, 37, 100, 44, 32, 98, 108, 111, 99, 107, 68, 105, 109, 46, 120, 32, 58, 32, 37, 100, 44, 32, 98, 108, 111, 99, 107, 68, 105, 109, 46, 121, 32, 58, 32, 37, 100, 44, 32, 103, 114, 105, 100, 68, 105, 109, 46, 120, 32, 58, 32, 37, 100, 32, 103, 105, 100, 32, 58, 32, 37, 100, 32, 118, 97, 108, 117, 101, 32, 58, 32, 37, 100, 10};

.visible .entry _Z15print_threadIdsv()
{
	.local .align 8 .b8 	__local_depot0[40];
	.reg .b64 	%SP;
	.reg .b64 	%SPL;
	.reg .b32 	%r<12>;
	.reg .b64 	%rd<5>;

	mov.u64 	%SPL, __local_depot0;
	cvta.local.u64 	%SP, %SPL;
	add.u64 	%rd1, %SP, 0;
	add.u64 	%rd2, %SPL, 0;
	mov.u32 	%r1, %ctaid.x;
	mov.u32 	%r2, %ctaid.y;
	mov.u32 	%r3, %ctaid.z;
	mov.u32 	%r4, %ntid.x;
	mov.u32 	%r5, %ntid.y;
	mov.u32 	%r6, %ntid.z;
	mov.u32 	%r7, %nctaid.x;
	mov.u32 	%r8, %nctaid.y;
	mov.u32 	%r9, %nctaid.z;
	st.local.v2.u32 	[%rd2], {%r1, %r2};
	st.local.v2.u32 	[%rd2+8], {%r3, %r4};
	st.local.v2.u32 	[%rd2+16], {%r5, %r6};
	st.local.v2.u32 	[%rd2+24], {%r7, %r8};
	st.local.u32 	[%rd2+32], %r9;
	mov.u64 	%rd3, $str;
	cvta.global.u64 	%rd4, %rd3;
	{ // callseq 0, 0
	.param .b64 param0;
	st.param.b64 	[param0], %rd4;
	.param .b64 param1;
	st.param.b64 	[param1], %rd1;
	.param .b32 retval0;
	call.uni (retval0), 
	vprintf, 
	(
	param0, 
	param1
	);
	ld.param.b32 	%r10, [retval0];
	} // callseq 0
	ret;

}
	// .globl	_Z25unique_idx_calc_threadIdxPi
.visible .entry _Z25unique_idx_calc_threadIdxPi(
	.param .u64 .ptr .align 1 _Z25unique_idx_calc_threadIdxPi_param_0
)
{
	.local .align 8 .b8 	__local_depot1[16];
	.reg .b64 	%SP;
	.reg .b64 	%SPL;
	.reg .pred 	%p<2>;
	.reg .b32 	%r<8>;
	.reg .b64 	%rd<9>;

	mov.u64 	%SPL, __local_depot1;
	cvta.local.u64 	%SP, %SPL;
	ld.param.u64 	%rd1, [_Z25unique_idx_calc_threadIdxPi_param_0];
	cvta.to.global.u64 	%rd2, %rd1;
	add.u64 	%rd3, %SP, 0;
	add.u64 	%rd4, %SPL, 0;
	mov.u32 	%r1, %tid.x;
	mov.u32 	%r2, %ctaid.x;
	setp.eq.s32 	%p1, %r2, 0;
	selp.b32 	%r3, 0, 4, %p1;
	add.s32 	%r4, %r3, %r1;
	mul.wide.u32 	%rd5, %r4, 4;
	add.s64 	%rd6, %rd2, %rd5;
	ld.global.u32 	%r5, [%rd6];
	st.local.v2.u32 	[%rd4], {%r2, %r1};
	st.local.u32 	[%rd4+8], %r5;
	mov.u64 	%rd7, $str$1;
	cvta.global.u64 	%rd8, %rd7;
	{ // callseq 1, 0
	.param .b64 param0;
	st.param.b64 	[param0], %rd8;
	.param .b64 param1;
	st.param.b64 	[param1], %rd3;
	.param .b32 retval0;
	call.uni (retval0), 
	vprintf, 
	(
	param0, 
	param1
	);
	ld.param.b32 	%r6, [retval0];
	} // callseq 1
	ret;

}
	// .globl	_Z22unique_gid_calculationPi
.visible .entry _Z22unique_gid_calculationPi(
	.param .u64 .ptr .align 1 _Z22unique_gid_calculationPi_param_0
)
{
	.local .align 16 .b8 	__local_depot2[32];
	.reg .b64 	%SP;
	.reg .b64 	%SPL;
	.reg .b32 	%r<17>;
	.reg .b64 	%rd<11>;

	mov.u64 	%SPL, __local_depot2;
	cvta.local.u64 	%SP, %SPL;
	ld.param.u64 	%rd1, [_Z22unique_gid_calculationPi_param_0];
	cvta.to.global.u64 	%rd2, %rd1;
	add.u64 	%rd3, %SP, 0;
	add.u64 	%rd4, %SPL, 0;
	mov.u32 	%r1, %tid.y;
	mov.u32 	%r2, %ntid.x;
	mov.u32 	%r3, %tid.x;
	mov.u32 	%r4, %ctaid.y;
	mov.u32 	%r5, %nctaid.x;
	mov.u32 	%r6, %ntid.y;
	mov.u32 	%r7, %ctaid.x;
	mad.lo.s32 	%r8, %r4, %r5, %r7;
	mad.lo.s32 	%r9, %r8, %r6, %r1;
	mad.lo.s32 	%r10, %r9, %r2, %r3;
	mul.wide.s32 	%rd5, %r10, 4;
	add.s64 	%rd6, %rd2, %rd5;
	ld.global.u32 	%r11, [%rd6];
	st.local.v2.u32 	[%rd4], {%r10, %r11};
	mov.u64 	%rd7, $str$2;
	cvta.global.u64 	%rd8, %rd7;
	{ // callseq 2, 0
	.param .b64 param0;
	st.param.b64 	[param0], %rd8;
	.param .b64 param1;
	st.param.b64 	[param1], %rd3;
	.param .b32 retval0;
	call.uni (retval0), 
	vprintf, 
	(
	param0, 
	param1
	);
	ld.param.b32 	%r12, [retval0];
	} // callseq 2
	ld.global.u32 	%r14, [%rd6];
	st.local.v4.u32 	[%rd4], {%r3, %r7, %r4, %r2};
	st.local.v4.u32 	[%rd4+16], {%r6, %r5, %r10, %r14};
	mov.u64 	%rd9, $str$3;
	cvta.global.u64 	%rd10, %rd9;
	{ // callseq 3, 0
	.param .b64 param0;
	st.param.b64 	[param0], %rd10;
	.param .b64 param1;
	st.param.b64 	[param1], %rd3;
	.param .b32 retval0;
	call.uni (retval0), 
	vprintf, 
	(
	param0, 
	param1
	);
	ld.param.b32 	%r15, [retval0];
	} // callseq 3
	ret;

}


// ===== COMPILED SASS (sm_100) =====

	.target	sm_100

	.elftype	@"ET_EXEC"


//--------------------- .note.nv.tkinfo           --------------------------
	.section	.note.nv.tkinfo,"",@"SHT_NOTE"
	.sectionflags	@"SHF_NOTE_NV_TKINFO"
	.tkinfo
        /*0018*/ 	.word	0x00000002
        /*0030*/ 	.string	""
        /*0030*/ 	.string	"ptxas"
        /*0030*/ 	.string	"Cuda compilation tools, release 13.0, V13.0.88"
        /*0030*/ 	.string	"Build cuda_13.0.r13.0/compiler.36424714_0"
        /*0030*/ 	.string	"-arch sm_100 -m 64 "



//--------------------- .note.nv.cuinfo           --------------------------
	.section	.note.nv.cuinfo,"",@"SHT_NOTE"
	.sectionflags	@"SHF_NOTE_NV_CUINFO"
        /*0018*/ 	.short	0x0002
        /*001a*/ 	.short	0x0064
        /*001c*/ 	.short	0x0082
	.zero		2


//--------------------- .nv.info                  --------------------------
	.section	.nv.info,"",@"SHT_CUDA_INFO"
	.align	4


	//----- nvinfo : EIATTR_REGCOUNT
	.align		4
        /*0000*/ 	.byte	0x04, 0x2f
        /*0002*/ 	.short	(.L_5 - .L_4)
	.align		4
.L_4:
        /*0004*/ 	.word	index@(_Z15print_threadIdsv)
        /*0008*/ 	.word	0x00000018


	//----- nvinfo : EIATTR_FRAME_SIZE
	.align		4
.L_5:
        /*000c*/ 	.byte	0x04, 0x11
        /*000e*/ 	.short	(.L_7 - .L_6)
	.align		4
.L_6:
        /*0010*/ 	.word	index@(_Z15print_threadIdsv)
        /*0014*/ 	.word	0x00000028


	//----- nvinfo : EIATTR_REGCOUNT
	.align		4
.L_7:
        /*0018*/ 	.byte	0x04, 0x2f
        /*001a*/ 	.short	(.L_9 - .L_8)
	.align		4
.L_8:
        /*001c*/ 	.word	index@(_Z25unique_idx_calc_threadIdxPi)
        /*0020*/ 	.word	0x00000018


	//----- nvinfo : EIATTR_FRAME_SIZE
	.align		4
.L_9:
        /*0024*/ 	.byte	0x04, 0x11
        /*0026*/ 	.short	(.L_11 - .L_10)
	.align		4
.L_10:
        /*0028*/ 	.word	index@(_Z25unique_idx_calc_threadIdxPi)
        /*002c*/ 	.word	0x00000010


	//----- nvinfo : EIATTR_REGCOUNT
	.align		4
.L_11:
        /*0030*/ 	.byte	0x04, 0x2f
        /*0032*/ 	.short	(.L_13 - .L_12)
	.align		4
.L_12:
        /*0034*/ 	.word	index@(_Z22unique_gid_calculationPi)
        /*0038*/ 	.word	0x0000001a


	//----- nvinfo : EIATTR_FRAME_SIZE
	.align		4
.L_13:
        /*003c*/ 	.byte	0x04, 0x11
        /*003e*/ 	.short	(.L_15 - .L_14)
	.align		4
.L_14:
        /*0040*/ 	.word	index@(_Z22unique_gid_calculationPi)
        /*0044*/ 	.word	0x00000020


	//----- nvinfo : EIATTR_MIN_STACK_SIZE
	.align		4
.L_15:
        /*0048*/ 	.byte	0x04, 0x12
        /*004a*/ 	.short	(.L_17 - .L_16)
	.align		4
.L_16:
        /*004c*/ 	.word	index@(_Z22unique_gid_calculationPi)
        /*0050*/ 	.word	0x00000020


	//----- nvinfo : EIATTR_MIN_STACK_SIZE
	.align		4
.L_17:
        /*0054*/ 	.byte	0x04, 0x12
        /*0056*/ 	.short	(.L_19 - .L_18)
	.align		4
.L_18:
        /*0058*/ 	.word	index@(_Z25unique_idx_calc_threadIdxPi)
        /*005c*/ 	.word	0x00000010


	//----- nvinfo : EIATTR_MIN_STACK_SIZE
	.align		4
.L_19:
        /*0060*/ 	.byte	0x04, 0x12
        /*0062*/ 	.short	(.L_21 - .L_20)
	.align		4
.L_20:
        /*0064*/ 	.word	index@(_Z15print_threadIdsv)
        /*0068*/ 	.word	0x00000028
.L_21:


//--------------------- .nv.compat                --------------------------
	.section	.nv.compat,"",@"SHT_CUDA_COMPAT_INFO"
	.align	4
        /*0000*/ 	.byte	0x02, 0x09, 0x00, 0x00, 0x02, 0x02, 0x01, 0x00, 0x02, 0x05, 0x05, 0x00, 0x03, 0x07, 0x01, 0x01
        /*0010*/ 	.byte	0x02, 0x03, 0x00, 0x00, 0x02, 0x06, 0x01, 0x00, 0x04, 0x0b, 0x08, 0x00, 0x09, 0x00, 0x00, 0x00
        /*0020*/ 	.byte	0x00, 0x00, 0x00, 0x00


//--------------------- .nv.info._Z22unique_gid_calculationPi --------------------------
	.section	.nv.info._Z22unique_gid_calculationPi,"",@"SHT_CUDA_INFO"
	.sectionflags	@""
	.align	4


	//----- nvinfo : EIATTR_CUDA_API_VERSION
	.align		4
        /*0000*/ 	.byte	0x04, 0x37
        /*0002*/ 	.short	(.L_23 - .L_22)
.L_22:
        /*0004*/ 	.word	0x00000082


	//----- nvinfo : EIATTR_KPARAM_INFO
	.align		4
.L_23:
        /*0008*/ 	.byte	0x04, 0x17
        /*000a*/ 	.short	(.L_25 - .L_24)
.L_24:
        /*000c*/ 	.word	0x00000000
        /*0010*/ 	.short	0x0000
        /*0012*/ 	.short	0x0000
        /*0014*/ 	.byte	0x00, 0xf5, 0x21, 0x00


	//----- nvinfo : EIATTR_SPARSE_MMA_MASK
	.align		4
.L_25:
        /*0018*/ 	.byte	0x03, 0x50
        /*001a*/ 	.short	0x0000


	//----- nvinfo : EIATTR_MAXREG_COUNT
	.align		4
        /*001c*/ 	.byte	0x03, 0x1b
        /*001e*/ 	.short	0x00ff


	//----- nvinfo : EIATTR_EXTERNS
	.align		4
        /*0020*/ 	.byte	0x04, 0x0f
        /*0022*/ 	.short	(.L_27 - .L_26)


	//   ....[0]....
	.align		4
.L_26:
        /*0024*/ 	.word	index@(vprintf)


	//----- nvinfo : EIATTR_MERCURY_ISA_VERSION
	.align		4
.L_27:
        /*0028*/ 	.byte	0x03, 0x5f
        /*002a*/ 	.short	0x0101


	//----- nvinfo : EIATTR_VRC_CTA_INIT_COUNT
	.align		4
        /*002c*/ 	.byte	0x02, 0x4a
	.zero		1
	.zero		1


	//----- nvinfo : EIATTR_SYSCALL_OFFSETS
	.align		4
        /*0030*/ 	.byte	0x04, 0x46
        /*0032*/ 	.short	(.L_29 - .L_28)


	//   ....[0]....
.L_28:
        /*0034*/ 	.word	0x000001e0


	//   ....[1]....
        /*0038*/ 	.word	0x000002f0


	//----- nvinfo : EIATTR_EXIT_INSTR_OFFSETS
	.align		4
.L_29:
        /*003c*/ 	.byte	0x04, 0x1c
        /*003e*/ 	.short	(.L_31 - .L_30)


	//   ....[0]....
.L_30:
        /*0040*/ 	.word	0x00000300


	//----- nvinfo : EIATTR_CBANK_PARAM_SIZE
	.align		4
.L_31:
        /*0044*/ 	.byte	0x03, 0x19
        /*0046*/ 	.short	0x0008


	//----- nvinfo : EIATTR_PARAM_CBANK
	.align		4
        /*0048*/ 	.byte	0x04, 0x0a
        /*004a*/ 	.short	(.L_33 - .L_32)
	.align		4
.L_32:
        /*004c*/ 	.word	index@(.nv.constant0._Z22unique_gid_calculationPi)
        /*0050*/ 	.short	0x0380
        /*0052*/ 	.short	0x0008


	//----- nvinfo : EIATTR_SW_WAR
	.align		4
.L_33:
        /*0054*/ 	.byte	0x04, 0x36
        /*0056*/ 	.short	(.L_35 - .L_34)
.L_34:
        /*0058*/ 	.word	0x00000008
.L_35:


//--------------------- .nv.info._Z25unique_idx_calc_threadIdxPi --------------------------
	.section	.nv.info._Z25unique_idx_calc_threadIdxPi,"",@"SHT_CUDA_INFO"
	.sectionflags	@""
	.align	4


	//----- nvinfo : EIATTR_CUDA_API_VERSION
	.align		4
        /*0000*/ 	.byte	0x04, 0x37
        /*0002*/ 	.short	(.L_37 - .L_36)
.L_36:
        /*0004*/ 	.word	0x00000082


	//----- nvinfo : EIATTR_KPARAM_INFO
	.align		4
.L_37:
        /*0008*/ 	.byte	0x04, 0x17
        /*000a*/ 	.short	(.L_39 - .L_38)
.L_38:
        /*000c*/ 	.word	0x00000000
        /*0010*/ 	.short	0x0000
        /*0012*/ 	.short	0x0000
        /*0014*/ 	.byte	0x00, 0xf5, 0x21, 0x00


	//----- nvinfo : EIATTR_SPARSE_MMA_MASK
	.align		4
.L_39:
        /*0018*/ 	.byte	0x03, 0x50
        /*001a*/ 	.short	0x0000


	//----- nvinfo : EIATTR_MAXREG_COUNT
	.align		4
        /*001c*/ 	.byte	0x03, 0x1b
        /*001e*/ 	.short	0x00ff


	//----- nvinfo : EIATTR_EXTERNS
	.align		4
        /*0020*/ 	.byte	0x04, 0x0f
        /*0022*/ 	.short	(.L_41 - .L_40)


	//   ....[0]....
	.align		4
.L_40:
        /*0024*/ 	.word	index@(vprintf)


	//----- nvinfo : EIATTR_MERCURY_ISA_VERSION
	.align		4
.L_41:
        /*0028*/ 	.byte	0x03, 0x5f
        /*002a*/ 	.short	0x0101


	//----- nvinfo : EIATTR_VRC_CTA_INIT_COUNT
	.align		4
        /*002c*/ 	.byte	0x02, 0x4a
	.zero		1
	.zero		1


	//----- nvinfo : EIATTR_SYSCALL_OFFSETS
	.align		4
        /*0030*/ 	.byte	0x04, 0x46
        /*0032*/ 	.short	(.L_43 - .L_42)


	//   ....[0]....
.L_42:
        /*0034*/ 	.word	0x00000170


	//----- nvinfo : EIATTR_EXIT_INSTR_OFFSETS
	.align		4
.L_43:
        /*0038*/ 	.byte	0x04, 0x1c
        /*003a*/ 	.short	(.L_45 - .L_44)


	//   ....[0]....
.L_44:
        /*003c*/ 	.word	0x00000180


	//----- nvinfo : EIATTR_CBANK_PARAM_SIZE
	.align		4
.L_45:
        /*0040*/ 	.byte	0x03, 0x19
        /*0042*/ 	.short	0x0008


	//----- nvinfo : EIATTR_PARAM_CBANK
	.align		4
        /*0044*/ 	.byte	0x04, 0x0a
        /*0046*/ 	.short	(.L_47 - .L_46)
	.align		4
.L_46:
        /*0048*/ 	.word	index@(.nv.constant0._Z25unique_idx_calc_threadIdxPi)
        /*004c*/ 	.short	0x0380
        /*004e*/ 	.short	0x0008


	//----- nvinfo : EIATTR_SW_WAR
	.align		4
.L_47:
        /*0050*/ 	.byte	0x04, 0x36
        /*0052*/ 	.short	(.L_49 - .L_48)
.L_48:
        /*0054*/ 	.word	0x00000008
.L_49:


//--------------------- .nv.info._Z15print_threadIdsv --------------------------
	.section	.nv.info._Z15print_threadIdsv,"",@"SHT_CUDA_INFO"
	.sectionflags	@""
	.align	4


	//----- nvinfo : EIATTR_CUDA_API_VERSION
	.align		4
        /*0000*/ 	.byte	0x04, 0x37
        /*0002*/ 	.short	(.L_51 - .L_50)
.L_50:
        /*0004*/ 	.word	0x00000082


	//----- nvinfo : EIATTR_SPARSE_MMA_MASK
	.align		4
.L_51:
        /*0008*/ 	.byte	0x03, 0x50
        /*000a*/ 	.short	0x0000


	//----- nvinfo : EIATTR_MAXREG_COUNT
	.align		4
        /*000c*/ 	.byte	0x03, 0x1b
        /*000e*/ 	.short	0x00ff


	//----- nvinfo : EIATTR_EXTERNS
	.align		4
        /*0010*/ 	.byte	0x04, 0x0f
        /*0012*/ 	.short	(.L_53 - .L_52)


	//   ....[0]....
	.align		4
.L_52:
        /*0014*/ 	.word	index@(vprintf)


	//----- nvinfo : EIATTR_MERCURY_ISA_VERSION
	.align		4
.L_53:
        /*0018*/ 	.byte	0x03, 0x5f
        /*001a*/ 	.short	0x0101


	//----- nvinfo : EIATTR_VRC_CTA_INIT_COUNT
	.align		4
        /*001c*/ 	.byte	0x02, 0x4a
	.zero		1
	.zero		1


	//----- nvinfo : EIATTR_SYSCALL_OFFSETS
	.align		4
        /*0020*/ 	.byte	0x04, 0x46
        /*0022*/ 	.short	(.L_55 - .L_54)


	//   ....[0]....
.L_54:
        /*0024*/ 	.word	0x000001a0


	//----- nvinfo : EIATTR_EXIT_INSTR_OFFSETS
	.align		4
.L_55:
        /*0028*/ 	.byte	0x04, 0x1c
        /*002a*/ 	.short	(.L_57 - .L_56)


	//   ....[0]....
.L_56:
        /*002c*/ 	.word	0x000001b0


	//----- nvinfo : EIATTR_SW_WAR
	.align		4
.L_57:
        /*0030*/ 	.byte	0x04, 0x36
        /*0032*/ 	.short	(.L_59 - .L_58)
.L_58:
        /*0034*/ 	.word	0x00000008
.L_59:


//--------------------- .nv.callgraph             --------------------------
	.section	.nv.callgraph,"",@"SHT_CUDA_CALLGRAPH"
	.align	4
	.sectionentsize	8
	.align		4
        /*0000*/ 	.word	0x00000000
	.align		4
        /*0004*/ 	.word	0xffffffff
	.align		4
        /*0008*/ 	.word	index@(_Z22unique_gid_calculationPi)
	.align		4
        /*000c*/ 	.word	index@(vprintf)
	.align		4
        /*0010*/ 	.word	index@(_Z25unique_idx_calc_threadIdxPi)
	.align		4
        /*0014*/ 	.word	index@(vprintf)
	.align		4
        /*0018*/ 	.word	index@(_Z15print_threadIdsv)
	.align		4
        /*001c*/ 	.word	index@(vprintf)
	.align		4
        /*0020*/ 	.word	0x00000000
	.align		4
        /*0024*/ 	.word	0xfffffffe
	.align		4
        /*0028*/ 	.word	0x00000000
	.align		4
        /*002c*/ 	.word	0xfffffffd
	.align		4
        /*0030*/ 	.word	0x00000000
	.align		4
        /*0034*/ 	.word	0xfffffffc


//--------------------- .nv.constant4             --------------------------
	.section	.nv.constant4,"a",@progbits
	.align	8
	.align		8
.nv.constant4:
        /*0000*/ 	.dword	vprintf
	.align		8
        /*0008*/ 	.dword	$str
	.align		8
        /*0010*/ 	.dword	$str$1
	.align		8
        /*0018*/ 	.dword	$str$2
	.align		8
        /*0020*/ 	.dword	$str$3


//--------------------- .text._Z22unique_gid_calculationPi --------------------------
	.section	.text._Z22unique_gid_calculationPi,"ax",@progbits
	.align	128
        .global         _Z22unique_gid_calculationPi
        .type           _Z22unique_gid_calculationPi,@function
        .size           _Z22unique_gid_calculationPi,(.L_x_7 - _Z22unique_gid_calculationPi)
        .other          _Z22unique_gid_calculationPi,@"STO_CUDA_ENTRY STV_DEFAULT"
_Z22unique_gid_calculationPi:
.text._Z22unique_gid_calculationPi:
[----:B------:R-:W0:Y:S01]  /*0000*/  LDC R1, c[0x0][0x37c] ;  /* 0x0000df00ff017b82 */ /* 0x000e220000000800 */
[----:B------:R-:W1:Y:S01]  /*0010*/  S2R R18, SR_CTAID.Y ;  /* 0x0000000000127919 */ /* 0x000e620000002600 */
[----:B------:R-:W2:Y:S06]  /*0020*/  LDCU UR5, c[0x0][0x2fc] ;  /* 0x00005f80ff0577ac */ /* 0x000eac0008000800 */
[----:B------:R-:W3:Y:S01]  /*0030*/  LDC.64 R22, c[0x0][0x380] ;  /* 0x0000e000ff167b82 */ /* 0x000ee20000000a00 */
[----:B0-----:R-:W-:Y:S01]  /*0040*/  VIADD R1, R1, 0xffffffe0 ;  /* 0xffffffe001017836 */ /* 0x001fe20000000000 */
[----:B------:R-:W1:Y:S01]  /*0050*/  S2R R17, SR_CTAID.X ;  /* 0x0000000000117919 */ /* 0x000e620000002500 */
[----:B------:R-:W0:Y:S01]  /*0060*/  LDCU UR40, c[0x0][0x360] ;  /* 0x00006c00ff2877ac */ /* 0x000e220008000800 */
[----:B------:R-:W4:Y:S01]  /*0070*/  S2R R3, SR_TID.Y ;  /* 0x0000000000037919 */ /* 0x000f220000002200 */
[----:B------:R-:W1:Y:S01]  /*0080*/  LDCU UR41, c[0x0][0x370] ;  /* 0x00006e00ff2977ac */ /* 0x000e620008000800 */
[----:B------:R-:W0:Y:S01]  /*0090*/  S2R R5, SR_TID.X ;  /* 0x0000000000057919 */ /* 0x000e220000002100 */
[----:B------:R-:W4:Y:S01]  /*00a0*/  LDCU UR42, c[0x0][0x364] ;  /* 0x00006c80ff2a77ac */ /* 0x000f220008000800 */
[----:B------:R-:W5:Y:S01]  /*00b0*/  LDCU.64 UR36, c[0x0][0x358] ;  /* 0x00006b00ff2477ac */ /* 0x000f620008000a00 */
[----:B------:R-:W2:Y:S01]  /*00c0*/  LDCU UR4, c[0x0][0x2f8] ;  /* 0x00005f00ff0477ac */ /* 0x000ea20008000800 */
[----:B------:R-:W2:Y:S01]  /*00d0*/  LDCU.64 UR6, c[0x4][0x18] ;  /* 0x01000300ff0677ac */ /* 0x000ea20008000a00 */
[----:B-1----:R-:W-:-:S04]  /*00e0*/  IMAD R0, R18, UR41, R17 ;  /* 0x0000002912007c24 */ /* 0x002fc8000f8e0211 */
[----:B----4-:R-:W-:-:S04]  /*00f0*/  IMAD R0, R0, UR42, R3 ;  /* 0x0000002a00007c24 */ /* 0x010fc8000f8e0203 */
[----:B0-----:R-:W-:-:S04]  /*0100*/  IMAD R2, R0, UR40, R5 ;  /* 0x0000002800027c24 */ /* 0x001fc8000f8e0205 */
[----:B---3--:R-:W-:-:S05]  /*0110*/  IMAD.WIDE R22, R2, 0x4, R22 ;  /* 0x0000000402167825 */ /* 0x008fca00078e0216 */
[----:B-----5:R-:W3:Y:S01]  /*0120*/  LDG.E R3, desc[UR36][R22.64] ;  /* 0x0000002416037981 */ /* 0x020ee2000c1e1900 */
[----:B------:R-:W-:Y:S01]  /*0130*/  MOV R0, 0x0 ;  /* 0x0000000000007802 */ /* 0x000fe20000000f00 */
[----:B--2---:R-:W-:Y:S01]  /*0140*/  IMAD.U32 R5, RZ, RZ, UR7 ;  /* 0x00000007ff057e24 */ /* 0x004fe2000f8e00ff */
[----:B------:R-:W-:Y:S02]  /*0150*/  R2UR UR38, R1 ;  /* 0x00000000012672ca */ /* 0x000fe400000e0000 */
[----:B------:R0:W1:Y:S01]  /*0160*/  LDC.64 R8, c[0x4][R0] ;  /* 0x0100000000087b82 */ /* 0x0000620000000a00 */
[----:B------:R-:W-:-:S10]  /*0170*/  MOV R4, UR6 ;  /* 0x0000000600047c02 */ /* 0x000fd40008000f00 */
[----:B------:R-:W-:-:S04]  /*0180*/  UIADD3 UR38, UP0, UPT, UR38, UR4, URZ ;  /* 0x0000000426267290 */ /* 0x000fc8000ff1e0ff */
[----:B------:R-:W-:Y:S02]  /*0190*/  UIADD3.X UR39, UPT, UPT, URZ, UR5, URZ, UP0, !UPT ;  /* 0x00000005ff277290 */ /* 0x000fe400087fe4ff */
[----:B------:R-:W-:-:S04]  /*01a0*/  MOV R6, UR38 ;  /* 0x0000002600067c02 */ /* 0x000fc80008000f00 */
[----:B------:R-:W-:Y:S01]  /*01b0*/  IMAD.U32 R7, RZ, RZ, UR39 ;  /* 0x00000027ff077e24 */ /* 0x000fe2000f8e00ff */
[----:B-1-3--:R0:W-:Y:S06]  /*01c0*/  STL.64 [R1], R2 ;  /* 0x0000000201007387 */ /* 0x00a1ec0000100a00 */
[----:B------:R-:W-:-:S07]  /*01d0*/  LEPC R20, `(.L_x_0) ;  /* 0x000000001014794e */ /* 0x000fce0000000000 */
[----:B0-----:R-:W-:Y:S05]  /*01e0*/  CALL.ABS.NOINC R8 ;  /* 0x0000000008007343 */ /* 0x001fea0003c00000 */
.L_x_0:
[----:B------:R-:W2:Y:S01]  /*01f0*/  LDG.E R11, desc[UR36][R22.64] ;  /* 0x00000024160b7981 */ /* 0x000ea2000c1e1900 */
[----:B------:R-:W-:Y:S01]  /*0200*/  MOV R10, R2 ;  /* 0x00000002000a7202 */ /* 0x000fe20000000f00 */
[----:B------:R-:W-:Y:S01]  /*0210*/  IMAD.U32 R19, RZ, RZ, UR40 ;  /* 0x00000028ff137e24 */ /* 0x000fe2000f8e00ff */
[----:B------:R-:W-:Y:S01]  /*0220*/  MOV R2, 0x0 ;  /* 0x0000000000027802 */ /* 0x000fe20000000f00 */
[----:B------:R-:W0:Y:S01]  /*0230*/  S2R R16, SR_TID.X ;  /* 0x0000000000107919 */ /* 0x000e220000002100 */
[----:B------:R-:W-:Y:S01]  /*0240*/  MOV R8, UR42 ;  /* 0x0000002a00087c02 */ /* 0x000fe20008000f00 */
[----:B------:R-:W-:Y:S01]  /*0250*/  IMAD.U32 R9, RZ, RZ, UR41 ;  /* 0x00000029ff097e24 */ /* 0x000fe2000f8e00ff */
[----:B------:R-:W1:Y:S01]  /*0260*/  LDCU.64 UR4, c[0x4][0x20] ;  /* 0x01000400ff0477ac */ /* 0x000e620008000a00 */
[----:B------:R-:W-:Y:S01]  /*0270*/  MOV R6, UR38 ;  /* 0x0000002600067c02 */ /* 0x000fe20008000f00 */
[----:B------:R-:W3:Y:S01]  /*0280*/  LDC.64 R2, c[0x4][R2] ;  /* 0x0100000002027b82 */ /* 0x000ee20000000a00 */
[----:B------:R-:W-:Y:S01]  /*0290*/  IMAD.U32 R7, RZ, RZ, UR39 ;  /* 0x00000027ff077e24 */ /* 0x000fe2000f8e00ff */
[----:B-1----:R-:W-:Y:S01]  /*02a0*/  MOV R4, UR4 ;  /* 0x0000000400047c02 */ /* 0x002fe20008000f00 */
[----:B------:R-:W-:Y:S01]  /*02b0*/  IMAD.U32 R5, RZ, RZ, UR5 ;  /* 0x00000005ff057e24 */ /* 0x000fe2000f8e00ff */
[----:B0-----:R0:W-:Y:S04]  /*02c0*/  STL.128 [R1], R16 ;  /* 0x0000001001007387 */ /* 0x0011e80000100c00 */
[----:B--23--:R0:W-:Y:S02]  /*02d0*/  STL.128 [R1+0x10], R8 ;  /* 0x0000100801007387 */ /* 0x00c1e40000100c00 */
[----:B------:R-:W-:-:S07]  /*02e0*/  LEPC R20, `(.L_x_1) ;  /* 0x000000001014794e */ /* 0x000fce0000000000 */
[----:B0-----:R-:W-:Y:S05]  /*02f0*/  CALL.ABS.NOINC R2 ;  /* 0x0000000002007343 */ /* 0x001fea0003c00000 */
.L_x_1:
[----:B------:R-:W-:Y:S05]  /*0300*/  EXIT ;  /* 0x000000000000794d */ /* 0x000fea0003800000 */
.L_x_2:
[----:B------:R-:W-:-:S00]  /*0310*/  BRA `(.L_x_2) ;  /* 0xfffffffc00fc7947 */ /* 0x000fc0000383ffff */
[----:B------:R-:W-:-:S00]  /*0320*/  NOP ;  /* 0x0000000000007918 */ /* 0x000fc00000000000 */
        /* <DEDUP_REMOVED lines=13> */
.L_x_7:


//--------------------- .text._Z25unique_idx_calc_threadIdxPi --------------------------
	.section	.text._Z25unique_idx_calc_threadIdxPi,"ax",@progbits
	.align	128
        .global         _Z25unique_idx_calc_threadIdxPi
        .type           _Z25unique_idx_calc_threadIdxPi,@function
        .size           _Z25unique_idx_calc_threadIdxPi,(.L_x_8 - _Z25unique_idx_calc_threadIdxPi)
        .other          _Z25unique_idx_calc_threadIdxPi,@"STO_CUDA_ENTRY STV_DEFAULT"
_Z25unique_idx_calc_threadIdxPi:
.text._Z25unique_idx_calc_threadIdxPi:
[----:B------:R-:W0:Y:S01]  /*0000*/  LDC R1, c[0x0][0x37c] ;  /* 0x0000df00ff017b82 */ /* 0x000e220000000800 */
[----:B------:R-:W1:Y:S07]  /*0010*/  S2R R10, SR_CTAID.X ;  /* 0x00000000000a7919 */ /* 0x000e6e0000002500 */
[----:B------:R-:W2:Y:S01]  /*0020*/  LDC.64 R2, c[0x0][0x380] ;  /* 0x0000e000ff027b82 */ /* 0x000ea20000000a00 */
[----:B------:R-:W3:Y:S01]  /*0030*/  LDCU.64 UR4, c[0x0][0x358] ;  /* 0x00006b00ff0477ac */ /* 0x000ee20008000a00 */
[----:B0-----:R-:W-:Y:S01]  /*0040*/  VIADD R1, R1, 0xfffffff0 ;  /* 0xfffffff001017836 */ /* 0x001fe20000000000 */
[----:B------:R-:W0:Y:S01]  /*0050*/  S2R R11, SR_TID.X ;  /* 0x00000000000b7919 */ /* 0x000e220000002100 */
[----:B------:R-:W4:Y:S01]  /*0060*/  LDCU.64 UR6, c[0x4][0x10] ;  /* 0x01000200ff0677ac */ /* 0x000f220008000a00 */
[----:B-1----:R-:W-:Y:S01]  /*0070*/  ISETP.NE.AND P0, PT, R10, RZ, PT ;  /* 0x000000ff0a00720c */ /* 0x002fe20003f05270 */
[----:B0-----:R-:W-:-:S12]  /*0080*/  VIADD R5, R11, 0x4 ;  /* 0x000000040b057836 */ /* 0x001fd80000000000 */
[----:B------:R-:W-:-:S05]  /*0090*/  @!P0 IADD3 R5, PT, PT, R11, RZ, RZ ;  /* 0x000000ff0b058210 */ /* 0x000fca0007ffe0ff */
[----:B--2---:R-:W-:-:S06]  /*00a0*/  IMAD.WIDE.U32 R2, R5, 0x4, R2 ;  /* 0x0000000405027825 */ /* 0x004fcc00078e0002 */
[----:B---3--:R-:W2:Y:S01]  /*00b0*/  LDG.E R2, desc[UR4][R2.64] ;  /* 0x0000000402027981 */ /* 0x008ea2000c1e1900 */
[----:B------:R-:W-:Y:S01]  /*00c0*/  MOV R0, 0x0 ;  /* 0x0000000000007802 */ /* 0x000fe20000000f00 */
[----:B------:R-:W0:Y:S01]  /*00d0*/  LDCU UR4, c[0x0][0x2f8] ;  /* 0x00005f00ff0477ac */ /* 0x000e220008000800 */
[----:B----4-:R-:W-:Y:S01]  /*00e0*/  IMAD.U32 R4, RZ, RZ, UR6 ;  /* 0x00000006ff047e24 */ /* 0x010fe2000f8e00ff */
[----:B------:R1:W-:Y:S01]  /*00f0*/  STL.64 [R1], R10 ;  /* 0x0000000a01007387 */ /* 0x0003e20000100a00 */
[----:B------:R1:W3:Y:S01]  /*0100*/  LDC.64 R8, c[0x4][R0] ;  /* 0x0100000000087b82 */ /* 0x0002e20000000a00 */
[----:B------:R-:W4:Y:S01]  /*0110*/  LDCU UR5, c[0x0][0x2fc] ;  /* 0x00005f80ff0577ac */ /* 0x000f220008000800 */
[----:B------:R-:W-:Y:S02]  /*0120*/  MOV R5, UR7 ;  /* 0x0000000700057c02 */ /* 0x000fe40008000f00 */
[----:B0-----:R-:W-:-:S05]  /*0130*/  IADD3 R6, P0, PT, R1, UR4, RZ ;  /* 0x0000000401067c10 */ /* 0x001fca000ff1e0ff */
[----:B----4-:R-:W-:Y:S01]  /*0140*/  IMAD.X R7, RZ, RZ, UR5, P0 ;  /* 0x00000005ff077e24 */ /* 0x010fe200080e06ff */
[----:B--23--:R1:W-:Y:S07]  /*0150*/  STL [R1+0x8], R2 ;  /* 0x0000080201007387 */ /* 0x00c3ee0000100800 */
[----:B------:R-:W-:-:S07]  /*0160*/  LEPC R20, `(.L_x_3) ;  /* 0x000000001014794e */ /* 0x000fce0000000000 */
[----:B-1----:R-:W-:Y:S05]  /*0170*/  CALL.ABS.NOINC R8 ;  /* 0x0000000008007343 */ /* 0x002fea0003c00000 */
.L_x_3:
[----:B------:R-:W-:Y:S05]  /*0180*/  EXIT ;  /* 0x000000000000794d */ /* 0x000fea0003800000 */
.L_x_4:
        /* <DEDUP_REMOVED lines=15> */
.L_x_8:


//--------------------- .text._Z15print_threadIdsv --------------------------
	.section	.text._Z15print_threadIdsv,"ax",@progbits
	.align	128
        .global         _Z15print_threadIdsv
        .type           _Z15print_threadIdsv,@function
        .size           _Z15print_threadIdsv,(.L_x_9 - _Z15print_threadIdsv)
        .other          _Z15print_threadIdsv,@"STO_CUDA_ENTRY STV_DEFAULT"
_Z15print_threadIdsv:
.text._Z15print_threadIdsv:
[----:B------:R-:W0:Y:S01]  /*0000*/  LDC R1, c[0x0][0x37c] ;  /* 0x0000df00ff017b82 */ /* 0x000e220000000800 */
[----:B------:R-:W1:Y:S01]  /*0010*/  S2R R8, SR_CTAID.X ;  /* 0x0000000000087919 */ /* 0x000e620000002500 */
[----:B------:R-:W2:Y:S06]  /*0020*/  LDCU UR5, c[0x0][0x2fc] ;  /* 0x00005f80ff0577ac */ /* 0x000eac0008000800 */
[----:B------:R-:W3:Y:S01]  /*0030*/  LDC R11, c[0x0][0x360] ;  /* 0x0000d800ff0b7b82 */ /* 0x000ee20000000800 */
[----:B0-----:R-:W-:Y:S01]  /*0040*/  VIADD R1, R1, 0xffffffd8 ;  /* 0xffffffd801017836 */ /* 0x001fe20000000000 */
[----:B------:R-:W1:Y:S01]  /*0050*/  S2R R9, SR_CTAID.Y ;  /* 0x0000000000097919 */ /* 0x000e620000002600 */
[----:B------:R-:W-:Y:S01]  /*0060*/  MOV R0, 0x0 ;  /* 0x0000000000007802 */ /* 0x000fe20000000f00 */
[----:B------:R-:W0:Y:S01]  /*0070*/  LDCU UR4, c[0x0][0x2f8] ;  /* 0x00005f00ff0477ac */ /* 0x000e220008000800 */
[----:B------:R-:W3:Y:S03]  /*0080*/  S2R R10, SR_CTAID.Z ;  /* 0x00000000000a7919 */ /* 0x000ee60000002700 */
[----:B------:R-:W4:Y:S01]  /*0090*/  LDC R12, c[0x0][0x364] ;  /* 0x0000d900ff0c7b82 */ /* 0x000f220000000800 */
[----:B------:R-:W5:Y:S07]  /*00a0*/  LDCU.64 UR6, c[0x4][0x8] ;  /* 0x01000100ff0677ac */ /* 0x000f6e0008000a00 */
[----:B------:R-:W4:Y:S01]  /*00b0*/  LDC R13, c[0x0][0x368] ;  /* 0x0000da00ff0d7b82 */ /* 0x000f220000000800 */
[----:B0-----:R-:W-:-:S07]  /*00c0*/  IADD3 R6, P0, PT, R1, UR4, RZ ;  /* 0x0000000401067c10 */ /* 0x001fce000ff1e0ff */
[----:B------:R-:W0:Y:S01]  /*00d0*/  LDC R14, c[0x0][0x370] ;  /* 0x0000dc00ff0e7b82 */ /* 0x000e220000000800 */
[----:B-----5:R-:W-:Y:S01]  /*00e0*/  IMAD.U32 R4, RZ, RZ, UR6 ;  /* 0x00000006ff047e24 */ /* 0x020fe2000f8e00ff */
[----:B------:R-:W-:Y:S01]  /*00f0*/  MOV R5, UR7 ;  /* 0x0000000700057c02 */ /* 0x000fe20008000f00 */
[----:B--2---:R-:W-:-:S05]  /*0100*/  IMAD.X R7, RZ, RZ, UR5, P0 ;  /* 0x00000005ff077e24 */ /* 0x004fca00080e06ff */
[----:B------:R-:W0:Y:S01]  /*0110*/  LDC R15, c[0x0][0x374] ;  /* 0x0000dd00ff0f7b82 */ /* 0x000e220000000800 */
[----:B-1----:R1:W-:Y:S04]  /*0120*/  STL.64 [R1], R8 ;  /* 0x0000000801007387 */ /* 0x0023e80000100a00 */
[----:B---3--:R1:W-:Y:S03]  /*0130*/  STL.64 [R1+0x8], R10 ;  /* 0x0000080a01007387 */ /* 0x0083e60000100a00 */
[----:B------:R-:W2:Y:S01]  /*0140*/  LDC R16, c[0x0][0x378] ;  /* 0x0000de00ff107b82 */ /* 0x000ea20000000800 */
[----:B----4-:R1:W-:Y:S07]  /*0150*/  STL.64 [R1+0x10], R12 ;  /* 0x0000100c01007387 */ /* 0x0103ee0000100a00 */
[----:B------:R1:W3:Y:S01]  /*0160*/  LDC.64 R2, c[0x4][R0] ;  /* 0x0100000000027b82 */ /* 0x0002e20000000a00 */
[----:B0-----:R1:W-:Y:S04]  /*0170*/  STL.64 [R1+0x18], R14 ;  /* 0x0000180e01007387 */ /* 0x0013e80000100a00 */
[----:B--2---:R1:W-:Y:S02]  /*0180*/  STL [R1+0x20], R16 ;  /* 0x0000201001007387 */ /* 0x0043e40000100800 */
[----:B------:R-:W-:-:S07]  /*0190*/  LEPC R20, `(.L_x_5) ;  /* 0x000000001014794e */ /* 0x000fce0000000000 */
[----:B-1-3--:R-:W-:Y:S05]  /*01a0*/  CALL.ABS.NOINC R2 ;  /* 0x0000000002007343 */ /* 0x00afea0003c00000 */
.L_x_5:
[----:B------:R-:W-:Y:S05]  /*01b0*/  EXIT ;  /* 0x000000000000794d */ /* 0x000fea0003800000 */
.L_x_6:
        /* <DEDUP_REMOVED lines=12> */
.L_x_9:


//--------------------- .nv.global.init           --------------------------
	.section	.nv.global.init,"aw",@progbits
.nv.global.init:
	.type		$str$2,@object
	.size		$str$2,($str$1 - $str$2)
$str$2:
        /*0000*/ 	.byte	0x67, 0x69, 0x64, 0x3a, 0x20, 0x25, 0x64, 0x2c, 0x20, 0x69, 0x6e, 0x70, 0x75, 0x74, 0x5b, 0x67
        /*0010*/ 	.byte	0x69, 0x64, 0x5d, 0x3a, 0x20, 0x25, 0x64, 0x20, 0x0a, 0x00
	.type		$str$1,@object
	.size		$str$1,($str$3 - $str$1)
$str$1:
        /*001a*/ 	.byte	0x62, 0x6c, 0x6f, 0x63, 0x6b, 0x49, 0x64, 0x78, 0x20, 0x3a, 0x20, 0x25, 0x64, 0x2c, 0x20, 0x74
        /*002a*/ 	.byte	0x68, 0x72, 0x65, 0x61, 0x64, 0x49, 0x64, 0x78, 0x20, 0x3a, 0x20, 0x25, 0x64, 0x2c, 0x20, 0x76
        /*003a*/ 	.byte	0x61, 0x6c, 0x75, 0x65, 0x20, 0x3a, 0x20, 0x25, 0x64, 0x0a, 0x00
	.type		$str$3,@object
	.size		$str$3,($str - $str$3)
$str$3:
        /*0045*/ 	.byte	0x74, 0x68, 0x72, 0x65, 0x61, 0x64, 0x49, 0x64, 0x78, 0x2e, 0x78, 0x20, 0x3a, 0x20, 0x25, 0x64
        /*0055*/ 	.byte	0x2c, 0x20, 0x62, 0x6c, 0x6f, 0x63, 0x6b, 0x49, 0x64, 0x78, 0x2e, 0x78, 0x20, 0x3a, 0x20, 0x25
        /*0065*/ 	.byte	0x64, 0x2c, 0x20, 0x62, 0x6c, 0x6f, 0x63, 0x6b, 0x49, 0x64, 0x78, 0x2e, 0x79, 0x20, 0x3a, 0x20
        /*0075*/ 	.byte	0x25, 0x64, 0x2c, 0x20, 0x62, 0x6c, 0x6f, 0x63, 0x6b, 0x44, 0x69, 0x6d, 0x2e, 0x78, 0x20, 0x3a
        /*0085*/ 	.byte	0x20, 0x25, 0x64, 0x2c, 0x20, 0x62, 0x6c, 0x6f, 0x63, 0x6b, 0x44, 0x69, 0x6d, 0x2e, 0x79, 0x20
        /*0095*/ 	.byte	0x3a, 0x20, 0x25, 0x64, 0x2c, 0x20, 0x67, 0x72, 0x69, 0x64, 0x44, 0x69, 0x6d, 0x2e, 0x78, 0x20
        /*00a5*/ 	.byte	0x3a, 0x20, 0x25, 0x64, 0x20, 0x67, 0x69, 0x64, 0x20, 0x3a, 0x20, 0x25, 0x64, 0x20, 0x76, 0x61
        /*00b5*/ 	.byte	0x6c, 0x75, 0x65, 0x20, 0x3a, 0x20, 0x25, 0x64, 0x0a, 0x00
	.type		$str,@object
	.size		$str,(.L_0 - $str)
$str:
        /*00bf*/ 	.byte	0x62, 0x6c, 0x6f, 0x63, 0x6b, 0x49, 0x64, 0x78, 0x2c, 0x78, 0x20, 0x3a, 0x20, 0x25, 0x64, 0x2c
        /* <DEDUP_REMOVED lines=8> */
        /*014f*/ 	.byte	0x20, 0x25, 0x64, 0x20, 0x0a, 0x00
.L_0:


//--------------------- .nv.shared.reserved.0     --------------------------
	.section	.nv.shared.reserved.0,"aw",@nobits
	.weak		__nv_reservedSMEM_offset_0_alias
	.size		__nv_reservedSMEM_offset_0_alias, 0, 64
	.other		__nv_reservedSMEM_offset_0_alias,@"STO_CUDA_RESERVED_SHARED STV_DEFAULT"
__nv_reservedSMEM_offset_0_alias:
	.zero		0
	.zero		64


//--------------------- .nv.constant0._Z22unique_gid_calculationPi --------------------------
	.section	.nv.constant0._Z22unique_gid_calculationPi,"a",@progbits
	.sectionflags	@""
	.align	4
.nv.constant0._Z22unique_gid_calculationPi:
	.zero		904


//--------------------- .nv.constant0._Z25unique_idx_calc_threadIdxPi --------------------------
	.section	.nv.constant0._Z25unique_idx_calc_threadIdxPi,"a",@progbits
	.sectionflags	@""
	.align	4
.nv.constant0._Z25unique_idx_calc_threadIdxPi:
	.zero		904


//--------------------- .nv.constant0._Z15print_threadIdsv --------------------------
	.section	.nv.constant0._Z15print_threadIdsv,"a",@progbits
	.sectionflags	@""
	.align	4
.nv.constant0._Z15print_threadIdsv:
	.zero		896


//--------------------- SYMBOLS --------------------------

	.type		.nv.reservedSmem.offset0,@object
	.size		.nv.reservedSmem.offset0,0x4
	.type		vprintf,@function
